//
// Generated by NVIDIA NVVM Compiler
//
// Compiler Build ID: CL-36424714
// Cuda compilation tools, release 13.0, V13.0.88
// Based on NVVM 20.0.0
//

.version 9.0
.target sm_100
.address_size 64

	// .globl	_Z22vectorAdditionAdjacentPiS_S_i

.visible .entry _Z22vectorAdditionAdjacentPiS_S_i(
	.param .u64 .ptr .align 1 _Z22vectorAdditionAdjacentPiS_S_i_param_0,
	.param .u64 .ptr .align 1 _Z22vectorAdditionAdjacentPiS_S_i_param_1,
	.param .u64 .ptr .align 1 _Z22vectorAdditionAdjacentPiS_S_i_param_2,
	.param .u32 _Z22vectorAdditionAdjacentPiS_S_i_param_3
)
{
	.reg .pred 	%p<8>;
	.reg .b32 	%r<51>;
	.reg .b64 	%rd<12>;

	ld.param.u64 	%rd4, [_Z22vectorAdditionAdjacentPiS_S_i_param_0];
	ld.param.u64 	%rd5, [_Z22vectorAdditionAdjacentPiS_S_i_param_1];
	ld.param.u64 	%rd3, [_Z22vectorAdditionAdjacentPiS_S_i_param_2];
	ld.param.u32 	%r15, [_Z22vectorAdditionAdjacentPiS_S_i_param_3];
	cvta.to.global.u64 	%rd6, %rd5;
	cvta.to.global.u64 	%rd7, %rd4;
	mov.u32 	%r17, %ctaid.x;
	mov.u32 	%r18, %ntid.x;
	mov.u32 	%r19, %tid.x;
	mad.lo.s32 	%r1, %r17, %r18, %r19;
	mul.lo.s32 	%r2, %r1, 6;
	setp.ge.s32 	%p1, %r2, %r15;
	mul.wide.s32 	%rd8, %r2, 4;
	add.s64 	%rd1, %rd7, %rd8;
	add.s64 	%rd2, %rd6, %rd8;
	mov.b32 	%r46, 0;
	@%p1 bra 	$L__BB0_2;
	ld.global.u32 	%r20, [%rd1];
	ld.global.u32 	%r21, [%rd2];
	add.s32 	%r46, %r20, %r21;
$L__BB0_2:
	add.s32 	%r22, %r2, 1;
	setp.ge.s32 	%p2, %r22, %r15;
	@%p2 bra 	$L__BB0_4;
	ld.global.u32 	%r23, [%rd1+4];
	ld.global.u32 	%r24, [%rd2+4];
	add.s32 	%r25, %r23, %r46;
	add.s32 	%r46, %r25, %r24;
$L__BB0_4:
	add.s32 	%r26, %r2, 2;
	setp.ge.s32 	%p3, %r26, %r15;
	@%p3 bra 	$L__BB0_6;
	ld.global.u32 	%r27, [%rd1+8];
	ld.global.u32 	%r28, [%rd2+8];
	add.s32 	%r29, %r27, %r46;
	add.s32 	%r46, %r29, %r28;
$L__BB0_6:
	add.s32 	%r30, %r2, 3;
	setp.ge.s32 	%p4, %r30, %r15;
	@%p4 bra 	$L__BB0_8;
	ld.global.u32 	%r31, [%rd1+12];
	ld.global.u32 	%r32, [%rd2+12];
	add.s32 	%r33, %r31, %r46;
	add.s32 	%r46, %r33, %r32;
$L__BB0_8:
	add.s32 	%r34, %r2, 4;
	setp.ge.s32 	%p5, %r34, %r15;
	@%p5 bra 	$L__BB0_10;
	ld.global.u32 	%r35, [%rd1+16];
	ld.global.u32 	%r36, [%rd2+16];
	add.s32 	%r37, %r35, %r46;
	add.s32 	%r46, %r37, %r36;
$L__BB0_10:
	add.s32 	%r38, %r2, 5;
	setp.ge.s32 	%p6, %r38, %r15;
	@%p6 bra 	$L__BB0_12;
	ld.global.u32 	%r39, [%rd1+20];
	ld.global.u32 	%r40, [%rd2+20];
	add.s32 	%r41, %r39, %r46;
	add.s32 	%r46, %r41, %r40;
$L__BB0_12:
	add.s32 	%r42, %r15, 5;
	mul.hi.u32 	%r43, %r42, -1431655765;
	shr.u32 	%r44, %r43, 2;
	setp.ge.u32 	%p7, %r1, %r44;
	@%p7 bra 	$L__BB0_14;
	cvta.to.global.u64 	%rd9, %rd3;
	mul.wide.u32 	%rd10, %r1, 4;
	add.s64 	%rd11, %rd9, %rd10;
	st.global.u32 	[%rd11], %r46;
$L__BB0_14:
	ret;

}


// ===== COMPILED SASS (sm_100) =====

	.target	sm_100

	.elftype	@"ET_EXEC"


//--------------------- .note.nv.tkinfo           --------------------------
	.section	.note.nv.tkinfo,"",@"SHT_NOTE"
	.sectionflags	@"SHF_NOTE_NV_TKINFO"
	.tkinfo
        /*0018*/ 	.word	0x00000002
        /*0030*/ 	.string	""
        /*0030*/ 	.string	"ptxas"
        /*0030*/ 	.string	"Cuda compilation tools, release 13.0, V13.0.88"
        /*0030*/ 	.string	"Build cuda_13.0.r13.0/compiler.36424714_0"
        /*0030*/ 	.string	"-arch sm_100 -m 64 "



//--------------------- .note.nv.cuinfo           --------------------------
	.section	.note.nv.cuinfo,"",@"SHT_NOTE"
	.sectionflags	@"SHF_NOTE_NV_CUINFO"
        /*0018*/ 	.short	0x0002
        /*001a*/ 	.short	0x0064
        /*001c*/ 	.short	0x0082
	.zero		2


//--------------------- .nv.info                  --------------------------
	.section	.nv.info,"",@"SHT_CUDA_INFO"
	.align	4


	//----- nvinfo : EIATTR_REGCOUNT
	.align		4
        /*0000*/ 	.byte	0x04, 0x2f
        /*0002*/ 	.short	(.L_1 - .L_0)
	.align		4
.L_0:
        /*0004*/ 	.word	index@(_Z22vectorAdditionAdjacentPiS_S_i)
        /*0008*/ 	.word	0x00000015


	//----- nvinfo : EIATTR_FRAME_SIZE
	.align		4
.L_1:
        /*000c*/ 	.byte	0x04, 0x11
        /*000e*/ 	.short	(.L_3 - .L_2)
	.align		4
.L_2:
        /*0010*/ 	.word	index@(_Z22vectorAdditionAdjacentPiS_S_i)
        /*0014*/ 	.word	0x00000000


	//----- nvinfo : EIATTR_MIN_STACK_SIZE
	.align		4
.L_3:
        /*0018*/ 	.byte	0x04, 0x12
        /*001a*/ 	.short	(.L_5 - .L_4)
	.align		4
.L_4:
        /*001c*/ 	.word	index@(_Z22vectorAdditionAdjacentPiS_S_i)
        /*0020*/ 	.word	0x00000000
.L_5:


//--------------------- .nv.compat                --------------------------
	.section	.nv.compat,"",@"SHT_CUDA_COMPAT_INFO"
	.align	4
        /*0000*/ 	.byte	0x02, 0x09, 0x00, 0x00, 0x02, 0x02, 0x01, 0x00, 0x02, 0x05, 0x05, 0x00, 0x03, 0x07, 0x01, 0x01
        /*0010*/ 	.byte	0x02, 0x03, 0x00, 0x00, 0x02, 0x06, 0x01, 0x00, 0x04, 0x0b, 0x08, 0x00, 0x09, 0x00, 0x00, 0x00
        /*0020*/ 	.byte	0x00, 0x00, 0x00, 0x00


//--------------------- .nv.info._Z22vectorAdditionAdjacentPiS_S_i --------------------------
	.section	.nv.info._Z22vectorAdditionAdjacentPiS_S_i,"",@"SHT_CUDA_INFO"
	.sectionflags	@""
	.align	4


	//----- nvinfo : EIATTR_CUDA_API_VERSION
	.align		4
        /*0000*/ 	.byte	0x04, 0x37
        /*0002*/ 	.short	(.L_7 - .L_6)
.L_6:
        /*0004*/ 	.word	0x00000082


	//----- nvinfo : EIATTR_KPARAM_INFO
	.align		4
.L_7:
        /*0008*/ 	.byte	0x04, 0x17
        /*000a*/ 	.short	(.L_9 - .L_8)
.L_8:
        /*000c*/ 	.word	0x00000000
        /*0010*/ 	.short	0x0003
        /*0012*/ 	.short	0x0018
        /*0014*/ 	.byte	0x00, 0xf0, 0x11, 0x00


	//----- nvinfo : EIATTR_KPARAM_INFO
	.align		4
.L_9:
        /*0018*/ 	.byte	0x04, 0x17
        /*001a*/ 	.short	(.L_11 - .L_10)
.L_10:
        /*001c*/ 	.word	0x00000000
        /*0020*/ 	.short	0x0002
        /*0022*/ 	.short	0x0010
        /*0024*/ 	.byte	0x00, 0xf5, 0x21, 0x00


	//----- nvinfo : EIATTR_KPARAM_INFO
	.align		4
.L_11:
        /*0028*/ 	.byte	0x04, 0x17
        /*002a*/ 	.short	(.L_13 - .L_12)
.L_12:
        /*002c*/ 	.word	0x00000000
        /*0030*/ 	.short	0x0001
        /*0032*/ 	.short	0x0008
        /*0034*/ 	.byte	0x00, 0xf5, 0x21, 0x00


	//----- nvinfo : EIATTR_KPARAM_INFO
	.align		4
.L_13:
        /*0038*/ 	.byte	0x04, 0x17
        /*003a*/ 	.short	(.L_15 - .L_14)
.L_14:
        /*003c*/ 	.word	0x00000000
        /*0040*/ 	.short	0x0000
        /*0042*/ 	.short	0x0000
        /*0044*/ 	.byte	0x00, 0xf5, 0x21, 0x00


	//----- nvinfo : EIATTR_SPARSE_MMA_MASK
	.align		4
.L_15:
        /*0048*/ 	.byte	0x03, 0x50
        /*004a*/ 	.short	0x0000


	//----- nvinfo : EIATTR_MAXREG_COUNT
	.align		4
        /*004c*/ 	.byte	0x03, 0x1b
        /*004e*/ 	.short	0x00ff


	//----- nvinfo : EIATTR_MERCURY_ISA_VERSION
	.align		4
        /*0050*/ 	.byte	0x03, 0x5f
        /*0052*/ 	.short	0x0101


	//----- nvinfo : EIATTR_VRC_CTA_INIT_COUNT
	.align		4
        /*0054*/ 	.byte	0x02, 0x4a
	.zero		1
	.zero		1


	//----- nvinfo : EIATTR_EXIT_INSTR_OFFSETS
	.align		4
        /*0058*/ 	.byte	0x04, 0x1c
        /*005a*/ 	.short	(.L_17 - .L_16)


	//   ....[0]....
.L_16:
        /*005c*/ 	.word	0x00000280


	//   ....[1]....
        /*0060*/ 	.word	0x00000320


	//----- nvinfo : EIATTR_CBANK_PARAM_SIZE
	.align		4
.L_17:
        /*0064*/ 	.byte	0x03, 0x19
        /*0066*/ 	.short	0x001c


	//----- nvinfo : EIATTR_PARAM_CBANK
	.align		4
        /*0068*/ 	.byte	0x04, 0x0a
        /*006a*/ 	.short	(.L_19 - .L_18)
	.align		4
.L_18:
        /*006c*/ 	.word	index@(.nv.constant0._Z22vectorAdditionAdjacentPiS_S_i)
        /*0070*/ 	.short	0x0380
        /*0072*/ 	.short	0x001c


	//----- nvinfo : EIATTR_SW_WAR
	.align		4
.L_19:
        /*0074*/ 	.byte	0x04, 0x36
        /*0076*/ 	.short	(.L_21 - .L_20)
.L_20:
        /*0078*/ 	.word	0x00000008
.L_21:


//--------------------- .nv.callgraph             --------------------------
	.section	.nv.callgraph,"",@"SHT_CUDA_CALLGRAPH"
	.align	4
	.sectionentsize	8
	.align		4
        /*0000*/ 	.word	0x00000000
	.align		4
        /*0004*/ 	.word	0xffffffff
	.align		4
        /*0008*/ 	.word	0x00000000
	.align		4
        /*000c*/ 	.word	0xfffffffe
	.align		4
        /*0010*/ 	.word	0x00000000
	.align		4
        /*0014*/ 	.word	0xfffffffd
	.align		4
        /*0018*/ 	.word	0x00000000
	.align		4
        /*001c*/ 	.word	0xfffffffc


//--------------------- .text._Z22vectorAdditionAdjacentPiS_S_i --------------------------
	.section	.text._Z22vectorAdditionAdjacentPiS_S_i,"ax",@progbits
	.align	128
        .global         _Z22vectorAdditionAdjacentPiS_S_i
        .type           _Z22vectorAdditionAdjacentPiS_S_i,@function
        .size           _Z22vectorAdditionAdjacentPiS_S_i,(.L_x_1 - _Z22vectorAdditionAdjacentPiS_S_i)
        .other          _Z22vectorAdditionAdjacentPiS_S_i,@"STO_CUDA_ENTRY STV_DEFAULT"
_Z22vectorAdditionAdjacentPiS_S_i:
.text._Z22vectorAdditionAdjacentPiS_S_i:
[----:B------:R-:W-:Y:S01]  /*0000*/  LDC R1, c[0x0][0x37c] ;  /* 0x0000df00ff017b82 */ /* 0x000fe20000000800 */
[----:B------:R-:W0:Y:S07]  /*0010*/  S2R R0, SR_TID.X ;  /* 0x0000000000007919 */ /* 0x000e2e0000002100 */
[----:B------:R-:W0:Y:S01]  /*0020*/  S2UR UR5, SR_CTAID.X ;  /* 0x00000000000579c3 */ /* 0x000e220000002500 */
[----:B------:R-:W1:Y:S01]  /*0030*/  LDCU UR4, c[0x0][0x398] ;  /* 0x00007300ff0477ac */ /* 0x000e620008000800 */
[----:B------:R-:W2:Y:S06]  /*0040*/  LDCU.64 UR6, c[0x0][0x358] ;  /* 0x00006b00ff0677ac */ /* 0x000eac0008000a00 */
[----:B------:R-:W0:Y:S08]  /*0050*/  LDC R7, c[0x0][0x360] ;  /* 0x0000d800ff077b82 */ /* 0x000e300000000800 */
[----:B------:R-:W3:Y:S08]  /*0060*/  LDC.64 R2, c[0x0][0x380] ;  /* 0x0000e000ff027b82 */ /* 0x000ef00000000a00 */
[----:B------:R-:W4:Y:S01]  /*0070*/  LDC.64 R4, c[0x0][0x388] ;  /* 0x0000e200ff047b82 */ /* 0x000f220000000a00 */
[----:B0-----:R-:W-:-:S04]  /*0080*/  IMAD R7, R7, UR5, R0 ;  /* 0x0000000507077c24 */ /* 0x001fc8000f8e0200 */
[----:B------:R-:W-:-:S04]  /*0090*/  IMAD R9, R7, 0x6, RZ ;  /* 0x0000000607097824 */ /* 0x000fc800078e02ff */
[C---:B------:R-:W-:Y:S01]  /*00a0*/  VIADD R0, R9.reuse, 0x1 ;  /* 0x0000000109007836 */ /* 0x040fe20000000000 */
[C---:B-1----:R-:W-:Y:S01]  /*00b0*/  ISETP.GE.AND P0, PT, R9.reuse, UR4, PT ;  /* 0x0000000409007c0c */ /* 0x042fe2000bf06270 */
[C---:B------:R-:W-:Y:S02]  /*00c0*/  VIADD R6, R9.reuse, 0x2 ;  /* 0x0000000209067836 */ /* 0x040fe40000000000 */
[C---:B---3--:R-:W-:Y:S01]  /*00d0*/  IMAD.WIDE R2, R9.reuse, 0x4, R2 ;  /* 0x0000000409027825 */ /* 0x048fe200078e0202 */
[----:B------:R-:W-:Y:S02]  /*00e0*/  ISETP.GE.AND P1, PT, R0, UR4, PT ;  /* 0x0000000400007c0c */ /* 0x000fe4000bf26270 */
[----:B------:R-:W-:Y:S01]  /*00f0*/  ISETP.GE.AND P2, PT, R6, UR4, PT ;  /* 0x0000000406007c0c */ /* 0x000fe2000bf46270 */
[C---:B------:R-:W-:Y:S02]  /*0100*/  VIADD R0, R9.reuse, 0x3 ;  /* 0x0000000309007836 */ /* 0x040fe40000000000 */
[----:B----4-:R-:W-:-:S03]  /*0110*/  IMAD.WIDE R4, R9, 0x4, R4 ;  /* 0x0000000409047825 */ /* 0x010fc600078e0204 */
[----:B------:R-:W-:Y:S01]  /*0120*/  ISETP.GE.AND P3, PT, R0, UR4, PT ;  /* 0x0000000400007c0c */ /* 0x000fe2000bf66270 */
[C---:B------:R-:W-:Y:S01]  /*0130*/  VIADD R6, R9.reuse, 0x4 ;  /* 0x0000000409067836 */ /* 0x040fe20000000000 */
[----:B--2---:R0:W5:Y:S01]  /*0140*/  @!P0 LDG.E R0, desc[UR6][R2.64] ;  /* 0x0000000602008981 */ /* 0x004162000c1e1900 */
[----:B------:R-:W-:-:S03]  /*0150*/  VIADD R9, R9, 0x5 ;  /* 0x0000000509097836 */ /* 0x000fc60000000000 */
[----:B------:R-:W-:Y:S01]  /*0160*/  ISETP.GE.AND P4, PT, R6, UR4, PT ;  /* 0x0000000406007c0c */ /* 0x000fe2000bf86270 */
[----:B------:R0:W5:Y:S01]  /*0170*/  @!P0 LDG.E R11, desc[UR6][R4.64] ;  /* 0x00000006040b8981 */ /* 0x000162000c1e1900 */
[----:B------:R-:W-:-:S03]  /*0180*/  ISETP.GE.AND P5, PT, R9, UR4, PT ;  /* 0x0000000409007c0c */ /* 0x000fc6000bfa6270 */
[----:B------:R0:W5:Y:S04]  /*0190*/  @!P1 LDG.E R6, desc[UR6][R2.64+0x4] ;  /* 0x0000040602069981 */ /* 0x000168000c1e1900 */
        /* <DEDUP_REMOVED lines=8> */
[----:B------:R0:W5:Y:S01]  /*0220*/  @!P5 LDG.E R17, desc[UR6][R4.64+0x14] ;  /* 0x000014060411d981 */ /* 0x000162000c1e1900 */
[----:B------:R-:W-:Y:S01]  /*0230*/  UIADD3 UR4, UPT, UPT, UR4, 0x5, URZ ;  /* 0x0000000504047890 */ /* 0x000fe2000fffe0ff */
[----:B------:R-:W-:-:S03]  /*0240*/  IMAD.MOV.U32 R9, RZ, RZ, RZ ;  /* 0x000000ffff097224 */ /* 0x000fc600078e00ff */
[----:B------:R-:W-:-:S04]  /*0250*/  UIMAD.WIDE.U32 UR4, UR4, -0x55555555, URZ ;  /* 0xaaaaaaab040478a5 */ /* 0x000fc8000f8e00ff */
[----:B------:R-:W-:-:S06]  /*0260*/  USHF.R.U32.HI UR5, URZ, 0x2, UR5 ;  /* 0x00000002ff057899 */ /* 0x000fcc0008011605 */
[----:B------:R-:W-:-:S13]  /*0270*/  ISETP.GE.U32.AND P6, PT, R7, UR5, PT ;  /* 0x0000000507007c0c */ /* 0x000fda000bfc6070 */
[----:B0-----:R-:W-:Y:S05]  /*0280*/  @P6 EXIT ;  /* 0x000000000000694d */ /* 0x001fea0003800000 */
[----:B------:R-:W0:Y:S01]  /*0290*/  LDC.64 R2, c[0x0][0x390] ;  /* 0x0000e400ff027b82 */ /* 0x000e220000000a00 */
[----:B-----5:R-:W-:-:S05]  /*02a0*/  @!P0 IMAD.IADD R9, R0, 0x1, R11 ;  /* 0x0000000100098824 */ /* 0x020fca00078e020b */
[----:B------:R-:W-:-:S04]  /*02b0*/  @!P1 IADD3 R9, PT, PT, R8, R6, R9 ;  /* 0x0000000608099210 */ /* 0x000fc80007ffe009 */
[----:B------:R-:W-:-:S04]  /*02c0*/  @!P2 IADD3 R9, PT, PT, R12, R10, R9 ;  /* 0x0000000a0c09a210 */ /* 0x000fc80007ffe009 */
[----:B------:R-:W-:-:S04]  /*02d0*/  @!P3 IADD3 R9, PT, PT, R13, R14, R9 ;  /* 0x0000000e0d09b210 */ /* 0x000fc80007ffe009 */
[----:B------:R-:W-:-:S04]  /*02e0*/  @!P4 IADD3 R9, PT, PT, R15, R16, R9 ;  /* 0x000000100f09c210 */ /* 0x000fc80007ffe009 */
[----:B------:R-:W-:Y:S01]  /*02f0*/  @!P5 IADD3 R9, PT, PT, R17, R18, R9 ;  /* 0x000000121109d210 */ /* 0x000fe20007ffe009 */
[----:B0-----:R-:W-:-:S05]  /*0300*/  IMAD.WIDE.U32 R2, R7, 0x4, R2 ;  /* 0x0000000407027825 */ /* 0x001fca00078e0002 */
[----:B------:R-:W-:Y:S01]  /*0310*/  STG.E desc[UR6][R2.64], R9 ;  /* 0x0000000902007986 */ /* 0x000fe2000c101906 */
[----:B------:R-:W-:Y:S05]  /*0320*/  EXIT ;  /* 0x000000000000794d */ /* 0x000fea0003800000 */
.L_x_0:
[----:B------:R-:W-:-:S00]  /*0330*/  BRA `(.L_x_0) ;  /* 0xfffffffc00fc7947 */ /* 0x000fc0000383ffff */
[----:B------:R-:W-:-:S00]  /*0340*/  NOP ;  /* 0x0000000000007918 */ /* 0x000fc00000000000 */
        /* <DEDUP_REMOVED lines=11> */
.L_x_1:


//--------------------- .nv.shared.reserved.0     --------------------------
	.section	.nv.shared.reserved.0,"aw",@nobits
	.weak		__nv_reservedSMEM_offset_0_alias
	.size		__nv_reservedSMEM_offset_0_alias, 0, 64
	.other		__nv_reservedSMEM_offset_0_alias,@"STO_CUDA_RESERVED_SHARED STV_DEFAULT"
__nv_reservedSMEM_offset_0_alias:
	.zero		0
	.zero		64


//--------------------- .nv.constant0._Z22vectorAdditionAdjacentPiS_S_i --------------------------
	.section	.nv.constant0._Z22vectorAdditionAdjacentPiS_S_i,"a",@progbits
	.sectionflags	@""
	.align	4
.nv.constant0._Z22vectorAdditionAdjacentPiS_S_i:
	.zero		924


//--------------------- SYMBOLS --------------------------

	.type		.nv.reservedSmem.offset0,@object
	.size		.nv.reservedSmem.offset0,0x4
